//
// Generated by NVIDIA NVVM Compiler
//
// Compiler Build ID: CL-36424714
// Cuda compilation tools, release 13.0, V13.0.88
// Based on NVVM 20.0.0
//

.version 9.0
.target sm_100
.address_size 64

	// .globl	_Z12matTransposePdS_ii

.visible .entry _Z12matTransposePdS_ii(
	.param .u64 .ptr .align 1 _Z12matTransposePdS_ii_param_0,
	.param .u64 .ptr .align 1 _Z12matTransposePdS_ii_param_1,
	.param .u32 _Z12matTransposePdS_ii_param_2,
	.param .u32 _Z12matTransposePdS_ii_param_3
)
{
	.reg .pred 	%p<14>;
	.reg .b32 	%r<49>;
	.reg .b64 	%rd<65>;
	.reg .b64 	%fd<32>;

	ld.param.u32 	%r25, [_Z12matTransposePdS_ii_param_2];
	ld.param.u32 	%r26, [_Z12matTransposePdS_ii_param_3];
	mov.u32 	%r1, %tid.x;
	mov.u32 	%r2, %tid.y;
	mad.lo.s32 	%r41, %r1, %r26, %r2;
	setp.ge.s32 	%p1, %r41, %r25;
	setp.lt.s32 	%p2, %r25, 1;
	or.pred  	%p3, %p1, %p2;
	@%p3 bra 	$L__BB0_16;
	and.b32  	%r4, %r25, 15;
	and.b32  	%r5, %r25, 7;
	and.b32  	%r6, %r25, 3;
	mul.wide.u32 	%rd1, %r25, 112;
	mul.wide.u32 	%rd2, %r25, 104;
	mul.wide.u32 	%rd3, %r25, 96;
	mul.wide.u32 	%rd4, %r25, 88;
	mul.wide.u32 	%rd5, %r25, 80;
	mul.wide.u32 	%rd6, %r25, 72;
	mul.wide.u32 	%rd7, %r25, 64;
	mul.wide.u32 	%rd8, %r25, 56;
	mul.wide.u32 	%rd9, %r25, 8;
	mov.b32 	%r42, 0;
$L__BB0_2:
	mov.u32 	%r8, %r42;
	ld.param.u64 	%rd64, [_Z12matTransposePdS_ii_param_1];
	ld.param.u64 	%rd63, [_Z12matTransposePdS_ii_param_0];
	cvta.to.global.u64 	%rd10, %rd63;
	cvta.to.global.u64 	%rd11, %rd64;
	setp.lt.u32 	%p4, %r25, 16;
	mul.lo.s32 	%r9, %r41, %r25;
	mov.b32 	%r47, 0;
	@%p4 bra 	$L__BB0_5;
	and.b32  	%r29, %r25, 2147483632;
	neg.s32 	%r45, %r29;
	mov.u32 	%r43, %r9;
	mov.u32 	%r44, %r41;
$L__BB0_4:
	.pragma "nounroll";
	and.b32  	%r47, %r25, 2147483632;
	mul.wide.s32 	%rd17, %r44, 8;
	add.s64 	%rd18, %rd10, %rd17;
	mul.wide.s32 	%rd19, %r43, 8;
	add.s64 	%rd20, %rd11, %rd19;
	ld.global.f64 	%fd1, [%rd18];
	st.global.f64 	[%rd20], %fd1;
	add.s64 	%rd21, %rd18, %rd9;
	ld.global.f64 	%fd2, [%rd21];
	st.global.f64 	[%rd20+8], %fd2;
	mul.wide.u32 	%rd22, %r25, 16;
	add.s64 	%rd23, %rd18, %rd22;
	ld.global.f64 	%fd3, [%rd23];
	st.global.f64 	[%rd20+16], %fd3;
	mul.wide.u32 	%rd24, %r25, 24;
	add.s64 	%rd25, %rd18, %rd24;
	ld.global.f64 	%fd4, [%rd25];
	st.global.f64 	[%rd20+24], %fd4;
	mul.wide.u32 	%rd26, %r25, 32;
	add.s64 	%rd27, %rd18, %rd26;
	ld.global.f64 	%fd5, [%rd27];
	st.global.f64 	[%rd20+32], %fd5;
	mul.wide.u32 	%rd28, %r25, 40;
	add.s64 	%rd29, %rd18, %rd28;
	ld.global.f64 	%fd6, [%rd29];
	st.global.f64 	[%rd20+40], %fd6;
	mul.wide.u32 	%rd30, %r25, 48;
	add.s64 	%rd31, %rd18, %rd30;
	ld.global.f64 	%fd7, [%rd31];
	st.global.f64 	[%rd20+48], %fd7;
	add.s64 	%rd32, %rd18, %rd8;
	ld.global.f64 	%fd8, [%rd32];
	st.global.f64 	[%rd20+56], %fd8;
	add.s64 	%rd33, %rd18, %rd7;
	ld.global.f64 	%fd9, [%rd33];
	st.global.f64 	[%rd20+64], %fd9;
	add.s64 	%rd34, %rd18, %rd6;
	ld.global.f64 	%fd10, [%rd34];
	st.global.f64 	[%rd20+72], %fd10;
	add.s64 	%rd35, %rd18, %rd5;
	ld.global.f64 	%fd11, [%rd35];
	st.global.f64 	[%rd20+80], %fd11;
	add.s64 	%rd36, %rd18, %rd4;
	ld.global.f64 	%fd12, [%rd36];
	st.global.f64 	[%rd20+88], %fd12;
	add.s64 	%rd37, %rd18, %rd3;
	ld.global.f64 	%fd13, [%rd37];
	st.global.f64 	[%rd20+96], %fd13;
	add.s64 	%rd38, %rd18, %rd2;
	ld.global.f64 	%fd14, [%rd38];
	st.global.f64 	[%rd20+104], %fd14;
	add.s64 	%rd39, %rd18, %rd1;
	ld.global.f64 	%fd15, [%rd39];
	st.global.f64 	[%rd20+112], %fd15;
	mul.wide.u32 	%rd40, %r25, 120;
	add.s64 	%rd41, %rd18, %rd40;
	ld.global.f64 	%fd16, [%rd41];
	st.global.f64 	[%rd20+120], %fd16;
	add.s32 	%r45, %r45, 16;
	shl.b32 	%r30, %r25, 4;
	add.s32 	%r44, %r44, %r30;
	add.s32 	%r43, %r43, 16;
	setp.ne.s32 	%p5, %r45, 0;
	@%p5 bra 	$L__BB0_4;
$L__BB0_5:
	setp.eq.s32 	%p6, %r4, 0;
	@%p6 bra 	$L__BB0_15;
	add.s32 	%r31, %r4, -1;
	setp.lt.u32 	%p7, %r31, 7;
	@%p7 bra 	$L__BB0_8;
	mad.lo.s32 	%r32, %r47, %r25, %r41;
	mul.wide.s32 	%rd42, %r32, 8;
	add.s64 	%rd43, %rd10, %rd42;
	ld.global.f64 	%fd17, [%rd43];
	add.s32 	%r33, %r47, %r9;
	mul.wide.s32 	%rd44, %r33, 8;
	add.s64 	%rd45, %rd11, %rd44;
	st.global.f64 	[%rd45], %fd17;
	add.s64 	%rd46, %rd43, %rd9;
	ld.global.f64 	%fd18, [%rd46];
	st.global.f64 	[%rd45+8], %fd18;
	add.s64 	%rd47, %rd46, %rd9;
	ld.global.f64 	%fd19, [%rd47];
	st.global.f64 	[%rd45+16], %fd19;
	add.s64 	%rd48, %rd47, %rd9;
	ld.global.f64 	%fd20, [%rd48];
	st.global.f64 	[%rd45+24], %fd20;
	add.s64 	%rd49, %rd48, %rd9;
	ld.global.f64 	%fd21, [%rd49];
	st.global.f64 	[%rd45+32], %fd21;
	add.s64 	%rd50, %rd49, %rd9;
	ld.global.f64 	%fd22, [%rd50];
	st.global.f64 	[%rd45+40], %fd22;
	add.s64 	%rd51, %rd50, %rd9;
	ld.global.f64 	%fd23, [%rd51];
	st.global.f64 	[%rd45+48], %fd23;
	add.s64 	%rd52, %rd51, %rd9;
	ld.global.f64 	%fd24, [%rd52];
	st.global.f64 	[%rd45+56], %fd24;
	add.s32 	%r47, %r47, 8;
$L__BB0_8:
	setp.eq.s32 	%p8, %r5, 0;
	@%p8 bra 	$L__BB0_15;
	add.s32 	%r34, %r5, -1;
	setp.lt.u32 	%p9, %r34, 3;
	@%p9 bra 	$L__BB0_11;
	mad.lo.s32 	%r35, %r47, %r25, %r41;
	mul.wide.s32 	%rd53, %r35, 8;
	add.s64 	%rd54, %rd10, %rd53;
	ld.global.f64 	%fd25, [%rd54];
	add.s32 	%r36, %r47, %r9;
	mul.wide.s32 	%rd55, %r36, 8;
	add.s64 	%rd56, %rd11, %rd55;
	st.global.f64 	[%rd56], %fd25;
	add.s64 	%rd57, %rd54, %rd9;
	ld.global.f64 	%fd26, [%rd57];
	st.global.f64 	[%rd56+8], %fd26;
	add.s64 	%rd58, %rd57, %rd9;
	ld.global.f64 	%fd27, [%rd58];
	st.global.f64 	[%rd56+16], %fd27;
	add.s64 	%rd59, %rd58, %rd9;
	ld.global.f64 	%fd28, [%rd59];
	st.global.f64 	[%rd56+24], %fd28;
	add.s32 	%r47, %r47, 4;
$L__BB0_11:
	setp.eq.s32 	%p10, %r6, 0;
	@%p10 bra 	$L__BB0_15;
	setp.eq.s32 	%p11, %r6, 1;
	mad.lo.s32 	%r37, %r47, %r25, %r41;
	mul.wide.s32 	%rd60, %r37, 8;
	add.s64 	%rd12, %rd10, %rd60;
	ld.global.f64 	%fd29, [%rd12];
	add.s32 	%r38, %r47, %r9;
	mul.wide.s32 	%rd61, %r38, 8;
	add.s64 	%rd13, %rd11, %rd61;
	st.global.f64 	[%rd13], %fd29;
	@%p11 bra 	$L__BB0_15;
	setp.eq.s32 	%p12, %r6, 2;
	add.s64 	%rd14, %rd12, %rd9;
	ld.global.f64 	%fd30, [%rd14];
	st.global.f64 	[%rd13+8], %fd30;
	@%p12 bra 	$L__BB0_15;
	add.s64 	%rd62, %rd14, %rd9;
	ld.global.f64 	%fd31, [%rd62];
	st.global.f64 	[%rd13+16], %fd31;
$L__BB0_15:
	add.s32 	%r42, %r8, 1;
	mad.lo.s32 	%r39, %r26, %r8, %r26;
	add.s32 	%r40, %r39, %r1;
	mad.lo.s32 	%r41, %r40, %r26, %r2;
	setp.lt.s32 	%p13, %r41, %r25;
	@%p13 bra 	$L__BB0_2;
$L__BB0_16:
	bar.sync 	0;
	ret;

}


// ===== COMPILED SASS (sm_100) =====

	.target	sm_100

	.elftype	@"ET_EXEC"


//--------------------- .note.nv.tkinfo           --------------------------
	.section	.note.nv.tkinfo,"",@"SHT_NOTE"
	.sectionflags	@"SHF_NOTE_NV_TKINFO"
	.tkinfo
        /*0018*/ 	.word	0x00000002
        /*0030*/ 	.string	""
        /*0030*/ 	.string	"ptxas"
        /*0030*/ 	.string	"Cuda compilation tools, release 13.0, V13.0.88"
        /*0030*/ 	.string	"Build cuda_13.0.r13.0/compiler.36424714_0"
        /*0030*/ 	.string	"-arch sm_100 -m 64 "



//--------------------- .note.nv.cuinfo           --------------------------
	.section	.note.nv.cuinfo,"",@"SHT_NOTE"
	.sectionflags	@"SHF_NOTE_NV_CUINFO"
        /*0018*/ 	.short	0x0002
        /*001a*/ 	.short	0x0064
        /*001c*/ 	.short	0x0082
	.zero		2


//--------------------- .nv.info                  --------------------------
	.section	.nv.info,"",@"SHT_CUDA_INFO"
	.align	4


	//----- nvinfo : EIATTR_REGCOUNT
	.align		4
        /*0000*/ 	.byte	0x04, 0x2f
        /*0002*/ 	.short	(.L_1 - .L_0)
	.align		4
.L_0:
        /*0004*/ 	.word	index@(_Z12matTransposePdS_ii)
        /*0008*/ 	.word	0x0000001e


	//----- nvinfo : EIATTR_FRAME_SIZE
	.align		4
.L_1:
        /*000c*/ 	.byte	0x04, 0x11
        /*000e*/ 	.short	(.L_3 - .L_2)
	.align		4
.L_2:
        /*0010*/ 	.word	index@(_Z12matTransposePdS_ii)
        /*0014*/ 	.word	0x00000000


	//----- nvinfo : EIATTR_MIN_STACK_SIZE
	.align		4
.L_3:
        /*0018*/ 	.byte	0x04, 0x12
        /*001a*/ 	.short	(.L_5 - .L_4)
	.align		4
.L_4:
        /*001c*/ 	.word	index@(_Z12matTransposePdS_ii)
        /*0020*/ 	.word	0x00000000
.L_5:


//--------------------- .nv.compat                --------------------------
	.section	.nv.compat,"",@"SHT_CUDA_COMPAT_INFO"
	.align	4
        /*0000*/ 	.byte	0x02, 0x09, 0x00, 0x00, 0x02, 0x02, 0x01, 0x00, 0x02, 0x05, 0x05, 0x00, 0x03, 0x07, 0x01, 0x01
        /*0010*/ 	.byte	0x02, 0x03, 0x00, 0x00, 0x02, 0x06, 0x01, 0x00, 0x04, 0x0b, 0x08, 0x00, 0x09, 0x00, 0x00, 0x00
        /*0020*/ 	.byte	0x00, 0x00, 0x00, 0x00


//--------------------- .nv.info._Z12matTransposePdS_ii --------------------------
	.section	.nv.info._Z12matTransposePdS_ii,"",@"SHT_CUDA_INFO"
	.sectionflags	@""
	.align	4


	//----- nvinfo : EIATTR_CUDA_API_VERSION
	.align		4
        /*0000*/ 	.byte	0x04, 0x37
        /*0002*/ 	.short	(.L_7 - .L_6)
.L_6:
        /*0004*/ 	.word	0x00000082


	//----- nvinfo : EIATTR_KPARAM_INFO
	.align		4
.L_7:
        /*0008*/ 	.byte	0x04, 0x17
        /*000a*/ 	.short	(.L_9 - .L_8)
.L_8:
        /*000c*/ 	.word	0x00000000
        /*0010*/ 	.short	0x0003
        /*0012*/ 	.short	0x0014
        /*0014*/ 	.byte	0x00, 0xf0, 0x11, 0x00


	//----- nvinfo : EIATTR_KPARAM_INFO
	.align		4
.L_9:
        /*0018*/ 	.byte	0x04, 0x17
        /*001a*/ 	.short	(.L_11 - .L_10)
.L_10:
        /*001c*/ 	.word	0x00000000
        /*0020*/ 	.short	0x0002
        /*0022*/ 	.short	0x0010
        /*0024*/ 	.byte	0x00, 0xf0, 0x11, 0x00


	//----- nvinfo : EIATTR_KPARAM_INFO
	.align		4
.L_11:
        /*0028*/ 	.byte	0x04, 0x17
        /*002a*/ 	.short	(.L_13 - .L_12)
.L_12:
        /*002c*/ 	.word	0x00000000
        /*0030*/ 	.short	0x0001
        /*0032*/ 	.short	0x0008
        /*0034*/ 	.byte	0x00, 0xf5, 0x21, 0x00


	//----- nvinfo : EIATTR_KPARAM_INFO
	.align		4
.L_13:
        /*0038*/ 	.byte	0x04, 0x17
        /*003a*/ 	.short	(.L_15 - .L_14)
.L_14:
        /*003c*/ 	.word	0x00000000
        /*0040*/ 	.short	0x0000
        /*0042*/ 	.short	0x0000
        /*0044*/ 	.byte	0x00, 0xf5, 0x21, 0x00


	//----- nvinfo : EIATTR_SPARSE_MMA_MASK
	.align		4
.L_15:
        /*0048*/ 	.byte	0x03, 0x50
        /*004a*/ 	.short	0x0000


	//----- nvinfo : EIATTR_MAXREG_COUNT
	.align		4
        /*004c*/ 	.byte	0x03, 0x1b
        /*004e*/ 	.short	0x00ff


	//----- nvinfo : EIATTR_NUM_BARRIERS
	.align		4
        /*0050*/ 	.byte	0x02, 0x4c
        /*0052*/ 	.byte	0x01
	.zero		1


	//----- nvinfo : EIATTR_MERCURY_ISA_VERSION
	.align		4
        /*0054*/ 	.byte	0x03, 0x5f
        /*0056*/ 	.short	0x0101


	//----- nvinfo : EIATTR_VRC_CTA_INIT_COUNT
	.align		4
        /*0058*/ 	.byte	0x02, 0x4a
	.zero		1
	.zero		1


	//----- nvinfo : EIATTR_EXIT_INSTR_OFFSETS
	.align		4
        /*005c*/ 	.byte	0x04, 0x1c
        /*005e*/ 	.short	(.L_17 - .L_16)


	//   ....[0]....
.L_16:
        /*0060*/ 	.word	0x00000b90


	//----- nvinfo : EIATTR_CRS_STACK_SIZE
	.align		4
.L_17:
        /*0064*/ 	.byte	0x04, 0x1e
        /*0066*/ 	.short	(.L_19 - .L_18)
.L_18:
        /*0068*/ 	.word	0x00000000


	//----- nvinfo : EIATTR_CBANK_PARAM_SIZE
	.align		4
.L_19:
        /*006c*/ 	.byte	0x03, 0x19
        /*006e*/ 	.short	0x0018


	//----- nvinfo : EIATTR_PARAM_CBANK
	.align		4
        /*0070*/ 	.byte	0x04, 0x0a
        /*0072*/ 	.short	(.L_21 - .L_20)
	.align		4
.L_20:
        /*0074*/ 	.word	index@(.nv.constant0._Z12matTransposePdS_ii)
        /*0078*/ 	.short	0x0380
        /*007a*/ 	.short	0x0018


	//----- nvinfo : EIATTR_SW_WAR
	.align		4
.L_21:
        /*007c*/ 	.byte	0x04, 0x36
        /*007e*/ 	.short	(.L_23 - .L_22)
.L_22:
        /*0080*/ 	.word	0x00000008
.L_23:


//--------------------- .nv.callgraph             --------------------------
	.section	.nv.callgraph,"",@"SHT_CUDA_CALLGRAPH"
	.align	4
	.sectionentsize	8
	.align		4
        /*0000*/ 	.word	0x00000000
	.align		4
        /*0004*/ 	.word	0xffffffff
	.align		4
        /*0008*/ 	.word	0x00000000
	.align		4
        /*000c*/ 	.word	0xfffffffe
	.align		4
        /*0010*/ 	.word	0x00000000
	.align		4
        /*0014*/ 	.word	0xfffffffd
	.align		4
        /*0018*/ 	.word	0x00000000
	.align		4
        /*001c*/ 	.word	0xfffffffc


//--------------------- .text._Z12matTransposePdS_ii --------------------------
	.section	.text._Z12matTransposePdS_ii,"ax",@progbits
	.align	128
        .global         _Z12matTransposePdS_ii
        .type           _Z12matTransposePdS_ii,@function
        .size           _Z12matTransposePdS_ii,(.L_x_9 - _Z12matTransposePdS_ii)
        .other          _Z12matTransposePdS_ii,@"STO_CUDA_ENTRY STV_DEFAULT"
_Z12matTransposePdS_ii:
.text._Z12matTransposePdS_ii:
[----:B------:R-:W-:Y:S01]  /*0000*/  LDC R1, c[0x0][0x37c] ;  /* 0x0000df00ff017b82 */ /* 0x000fe20000000800 */
[----:B------:R-:W0:Y:S07]  /*0010*/  S2R R0, SR_TID.X ;  /* 0x0000000000007919 */ /* 0x000e2e0000002100 */
[----:B------:R-:W1:Y:S01]  /*0020*/  LDC.64 R8, c[0x0][0x390] ;  /* 0x0000e400ff087b82 */ /* 0x000e620000000a00 */
[----:B------:R-:W-:Y:S01]  /*0030*/  BSSY.RECONVERGENT B0, `(.L_x_0) ;  /* 0x00000b4000007945 */ /* 0x000fe20003800200 */
[----:B------:R-:W0:Y:S01]  /*0040*/  S2R R2, SR_TID.Y ;  /* 0x0000000000027919 */ /* 0x000e220000002200 */
[----:B-1----:R-:W-:Y:S01]  /*0050*/  ISETP.GE.AND P0, PT, R8, 0x1, PT ;  /* 0x000000010800780c */ /* 0x002fe20003f06270 */
[----:B0-----:R-:W-:-:S05]  /*0060*/  IMAD R6, R0, R9, R2 ;  /* 0x0000000900067224 */ /* 0x001fca00078e0202 */
[----:B------:R-:W-:-:S13]  /*0070*/  ISETP.GE.OR P0, PT, R6, R8, !P0 ;  /* 0x000000080600720c */ /* 0x000fda0004706670 */
[----:B------:R-:W-:Y:S05]  /*0080*/  @P0 BRA `(.L_x_1) ;  /* 0x0000000800b80947 */ /* 0x000fea0003800000 */
[----:B------:R-:W0:Y:S01]  /*0090*/  LDC.64 R10, c[0x0][0x358] ;  /* 0x0000d600ff0a7b82 */ /* 0x000e220000000a00 */
[----:B------:R-:W-:Y:S01]  /*00a0*/  HFMA2 R7, -RZ, RZ, 0, 0 ;  /* 0x00000000ff077431 */ /* 0x000fe200000001ff */
[C---:B------:R-:W-:Y:S02]  /*00b0*/  LOP3.LUT R3, R8.reuse, 0xf, RZ, 0xc0, !PT ;  /* 0x0000000f08037812 */ /* 0x040fe400078ec0ff */
[C---:B------:R-:W-:Y:S02]  /*00c0*/  LOP3.LUT R4, R8.reuse, 0x7, RZ, 0xc0, !PT ;  /* 0x0000000708047812 */ /* 0x040fe400078ec0ff */
[----:B------:R-:W-:-:S07]  /*00d0*/  LOP3.LUT R5, R8, 0x3, RZ, 0xc0, !PT ;  /* 0x0000000308057812 */ /* 0x000fce00078ec0ff */
.L_x_7:
[----:B------:R-:W1:Y:S01]  /*00e0*/  LDC R9, c[0x0][0x390] ;  /* 0x0000e400ff097b82 */ /* 0x000e620000000800 */
[----:B------:R-:W-:Y:S02]  /*00f0*/  MOV R25, RZ ;  /* 0x000000ff00197202 */ /* 0x000fe40000000f00 */
[----:B-1----:R-:W-:Y:S01]  /*0100*/  ISETP.GE.U32.AND P0, PT, R9, 0x10, PT ;  /* 0x000000100900780c */ /* 0x002fe20003f06070 */
[----:B------:R-:W-:-:S12]  /*0110*/  IMAD R8, R6, R9, RZ ;  /* 0x0000000906087224 */ /* 0x000fd800078e02ff */
[----:B------:R-:W-:Y:S05]  /*0120*/  @!P0 BRA `(.L_x_2) ;  /* 0x0000000400048947 */ /* 0x000fea0003800000 */
[----:B------:R-:W-:Y:S01]  /*0130*/  LOP3.LUT R22, R9, 0x7ffffff0, RZ, 0xc0, !PT ;  /* 0x7ffffff009167812 */ /* 0x000fe200078ec0ff */
[----:B------:R-:W-:Y:S01]  /*0140*/  IMAD.MOV.U32 R23, RZ, RZ, R8 ;  /* 0x000000ffff177224 */ /* 0x000fe200078e0008 */
[----:B------:R-:W-:Y:S02]  /*0150*/  MOV R24, R6 ;  /* 0x0000000600187202 */ /* 0x000fe40000000f00 */
[----:B------:R-:W-:-:S07]  /*0160*/  IADD3 R25, PT, PT, -R22, RZ, RZ ;  /* 0x000000ff16197210 */ /* 0x000fce0007ffe1ff */
.L_x_3:
[----:B--2---:R-:W1:Y:S01]  /*0170*/  LDC.64 R14, c[0x0][0x380] ;  /* 0x0000e000ff0e7b82 */ /* 0x004e620000000a00 */
[----:B0-----:R-:W-:Y:S02]  /*0180*/  R2UR UR4, R10 ;  /* 0x000000000a0472ca */ /* 0x001fe400000e0000 */
[----:B------:R-:W-:-:S05]  /*0190*/  R2UR UR5, R11 ;  /* 0x000000000b0572ca */ /* 0x000fca00000e0000 */
[----:B------:R-:W0:Y:S01]  /*01a0*/  LDC.64 R12, c[0x0][0x388] ;  /* 0x0000e200ff0c7b82 */ /* 0x000e220000000a00 */
[----:B-1----:R-:W-:-:S07]  /*01b0*/  IMAD.WIDE R14, R24, 0x8, R14 ;  /* 0x00000008180e7825 */ /* 0x002fce00078e020e */
[----:B------:R-:W2:Y:S01]  /*01c0*/  LDG.E.64 R16, desc[UR4][R14.64] ;  /* 0x000000040e107981 */ /* 0x000ea2000c1e1b00 */
[----:B------:R-:W-:Y:S01]  /*01d0*/  R2UR UR6, R10 ;  /* 0x000000000a0672ca */ /* 0x000fe200000e0000 */
[----:B------:R-:W-:Y:S01]  /*01e0*/  IMAD.WIDE.U32 R18, R9, 0x8, R14 ;  /* 0x0000000809127825 */ /* 0x000fe200078e000e */
[----:B------:R-:W-:-:S03]  /*01f0*/  R2UR UR7, R11 ;  /* 0x000000000b0772ca */ /* 0x000fc600000e0000 */
[----:B0-----:R-:W-:-:S05]  /*0200*/  IMAD.WIDE R12, R23, 0x8, R12 ;  /* 0x00000008170c7825 */ /* 0x001fca00078e020c */
[----:B--2---:R0:W-:Y:S05]  /*0210*/  STG.E.64 desc[UR4][R12.64], R16 ;  /* 0x000000100c007986 */ /* 0x0041ea000c101b04 */
[----:B------:R-:W2:Y:S01]  /*0220*/  LDG.E.64 R18, desc[UR6][R18.64] ;  /* 0x0000000612127981 */ /* 0x000ea2000c1e1b00 */
[----:B------:R-:W-:-:S03]  /*0230*/  IMAD.WIDE.U32 R20, R9, 0x10, R14 ;  /* 0x0000001009147825 */ /* 0x000fc600078e000e */
[----:B--2---:R1:W-:Y:S04]  /*0240*/  STG.E.64 desc[UR4][R12.64+0x8], R18 ;  /* 0x000008120c007986 */ /* 0x0043e8000c101b04 */
[----:B------:R-:W2:Y:S01]  /*0250*/  LDG.E.64 R20, desc[UR6][R20.64] ;  /* 0x0000000614147981 */ /* 0x000ea2000c1e1b00 */
[----:B------:R-:W-:-:S03]  /*0260*/  IMAD.WIDE.U32 R26, R9, 0x18, R14 ;  /* 0x00000018091a7825 */ /* 0x000fc600078e000e */
[----:B--2---:R2:W-:Y:S04]  /*0270*/  STG.E.64 desc[UR4][R12.64+0x10], R20 ;  /* 0x000010140c007986 */ /* 0x0045e8000c101b04 */
[----:B------:R-:W3:Y:S01]  /*0280*/  LDG.E.64 R26, desc[UR6][R26.64] ;  /* 0x000000061a1a7981 */ /* 0x000ee2000c1e1b00 */
[----:B0-----:R-:W-:-:S03]  /*0290*/  IMAD.WIDE.U32 R16, R9, 0x20, R14 ;  /* 0x0000002009107825 */ /* 0x001fc600078e000e */
[----:B---3--:R0:W-:Y:S04]  /*02a0*/  STG.E.64 desc[UR4][R12.64+0x18], R26 ;  /* 0x0000181a0c007986 */ /* 0x0081e8000c101b04 */
[----:B------:R-:W3:Y:S01]  /*02b0*/  LDG.E.64 R16, desc[UR6][R16.64] ;  /* 0x0000000610107981 */ /* 0x000ee2000c1e1b00 */
[----:B-1----:R-:W-:-:S03]  /*02c0*/  IMAD.WIDE.U32 R18, R9, 0x28, R14 ;  /* 0x0000002809127825 */ /* 0x002fc600078e000e */
[----:B---3--:R1:W-:Y:S04]  /*02d0*/  STG.E.64 desc[UR4][R12.64+0x20], R16 ;  /* 0x000020100c007986 */ /* 0x0083e8000c101b04 */
[----:B------:R-:W3:Y:S01]  /*02e0*/  LDG.E.64 R18, desc[UR6][R18.64] ;  /* 0x0000000612127981 */ /* 0x000ee2000c1e1b00 */
[----:B--2---:R-:W-:-:S03]  /*02f0*/  IMAD.WIDE.U32 R20, R9, 0x30, R14 ;  /* 0x0000003009147825 */ /* 0x004fc600078e000e */
[----:B---3--:R2:W-:Y:S04]  /*0300*/  STG.E.64 desc[UR4][R12.64+0x28], R18 ;  /* 0x000028120c007986 */ /* 0x0085e8000c101b04 */
        /* <DEDUP_REMOVED lines=25> */
[----:B------:R-:W-:-:S04]  /*04a0*/  IMAD.WIDE.U32 R14, R9, 0x78, R14 ;  /* 0x00000078090e7825 */ /* 0x000fc800078e000e */
[----:B------:R-:W-:-:S05]  /*04b0*/  VIADD R25, R25, 0x10 ;  /* 0x0000001019197836 */ /* 0x000fca0000000000 */
[----:B------:R-:W-:Y:S01]  /*04c0*/  ISETP.NE.AND P0, PT, R25, RZ, PT ;  /* 0x000000ff1900720c */ /* 0x000fe20003f05270 */
[----:B---3--:R2:W-:Y:S04]  /*04d0*/  STG.E.64 desc[UR4][R12.64+0x70], R20 ;  /* 0x000070140c007986 */ /* 0x0085e8000c101b04 */
[----:B------:R-:W3:Y:S01]  /*04e0*/  LDG.E.64 R14, desc[UR6][R14.64] ;  /* 0x000000060e0e7981 */ /* 0x000ee2000c1e1b00 */
[----:B------:R-:W-:Y:S02]  /*04f0*/  LEA R24, R9, R24, 0x4 ;  /* 0x0000001809187211 */ /* 0x000fe400078e20ff */
[----:B------:R-:W-:Y:S01]  /*0500*/  IADD3 R23, PT, PT, R23, 0x10, RZ ;  /* 0x0000001017177810 */ /* 0x000fe20007ffe0ff */
[----:B---3--:R2:W-:Y:S04]  /*0510*/  STG.E.64 desc[UR4][R12.64+0x78], R14 ;  /* 0x0000780e0c007986 */ /* 0x0085e8000c101b04 */
[----:B------:R-:W-:Y:S05]  /*0520*/  @P0 BRA `(.L_x_3) ;  /* 0xfffffffc00100947 */ /* 0x000fea000383ffff */
[----:B------:R-:W-:-:S07]  /*0530*/  IMAD.MOV.U32 R25, RZ, RZ, R22 ;  /* 0x000000ffff197224 */ /* 0x000fce00078e0016 */
.L_x_2:
[----:B------:R-:W-:-:S13]  /*0540*/  ISETP.NE.AND P0, PT, R3, RZ, PT ;  /* 0x000000ff0300720c */ /* 0x000fda0003f05270 */
[----:B------:R-:W-:Y:S05]  /*0550*/  @!P0 BRA `(.L_x_4) ;  /* 0x0000000400688947 */ /* 0x000fea0003800000 */
[----:B--2---:R-:W-:Y:S02]  /*0560*/  IADD3 R12, PT, PT, R3, -0x1, RZ ;  /* 0xffffffff030c7810 */ /* 0x004fe40007ffe0ff */
[----:B------:R-:W-:Y:S02]  /*0570*/  ISETP.NE.AND P1, PT, R4, RZ, PT ;  /* 0x000000ff0400720c */ /* 0x000fe40003f25270 */
[----:B------:R-:W-:-:S13]  /*0580*/  ISETP.GE.U32.AND P0, PT, R12, 0x7, PT ;  /* 0x000000070c00780c */ /* 0x000fda0003f06070 */
[----:B------:R-:W-:Y:S05]  /*0590*/  @!P0 BRA `(.L_x_5) ;  /* 0x0000000000888947 */ /* 0x000fea0003800000 */
[----:B------:R-:W1:Y:S01]  /*05a0*/  LDC.64 R14, c[0x0][0x380] ;  /* 0x0000e000ff0e7b82 */ /* 0x000e620000000a00 */
[----:B0-----:R-:W-:Y:S01]  /*05b0*/  R2UR UR4, R10 ;  /* 0x000000000a0472ca */ /* 0x001fe200000e0000 */
[----:B------:R-:W-:Y:S01]  /*05c0*/  IMAD R13, R25, R9, R6 ;  /* 0x00000009190d7224 */ /* 0x000fe200078e0206 */
[----:B------:R-:W-:-:S03]  /*05d0*/  R2UR UR5, R11 ;  /* 0x000000000b0572ca */ /* 0x000fc600000e0000 */
[----:B-1----:R-:W-:Y:S02]  /*05e0*/  IMAD.WIDE R14, R13, 0x8, R14 ;  /* 0x000000080d0e7825 */ /* 0x002fe400078e020e */
[----:B------:R-:W0:Y:S08]  /*05f0*/  LDC.64 R12, c[0x0][0x388] ;  /* 0x0000e200ff0c7b82 */ /* 0x000e300000000a00 */
[----:B------:R-:W2:Y:S01]  /*0600*/  LDG.E.64 R18, desc[UR4][R14.64] ;  /* 0x000000040e127981 */ /* 0x000ea2000c1e1b00 */
[----:B------:R-:W-:Y:S01]  /*0610*/  R2UR UR6, R10 ;  /* 0x000000000a0672ca */ /* 0x000fe200000e0000 */
[----:B------:R-:W-:Y:S01]  /*0620*/  IMAD.WIDE.U32 R20, R9, 0x8, R14 ;  /* 0x0000000809147825 */ /* 0x000fe200078e000e */
[----:B------:R-:W-:-:S02]  /*0630*/  R2UR UR7, R11 ;  /* 0x000000000b0772ca */ /* 0x000fc400000e0000 */
[----:B------:R-:W-:-:S05]  /*0640*/  IADD3 R17, PT, PT, R8, R25, RZ ;  /* 0x0000001908117210 */ /* 0x000fca0007ffe0ff */
[----:B0-----:R-:W-:-:S05]  /*0650*/  IMAD.WIDE R12, R17, 0x8, R12 ;  /* 0x00000008110c7825 */ /* 0x001fca00078e020c */
[----:B--2---:R0:W-:Y:S04]  /*0660*/  STG.E.64 desc[UR4][R12.64], R18 ;  /* 0x000000120c007986 */ /* 0x0041e8000c101b04 */
[----:B------:R-:W2:Y:S01]  /*0670*/  LDG.E.64 R26, desc[UR6][R20.64] ;  /* 0x00000006141a7981 */ /* 0x000ea2000c1e1b00 */
[----:B------:R-:W-:-:S03]  /*0680*/  IMAD.WIDE.U32 R22, R9, 0x8, R20 ;  /* 0x0000000809167825 */ /* 0x000fc600078e0014 */
[----:B--2---:R1:W-:Y:S04]  /*0690*/  STG.E.64 desc[UR4][R12.64+0x8], R26 ;  /* 0x0000081a0c007986 */ /* 0x0043e8000c101b04 */
[----:B------:R-:W2:Y:S01]  /*06a0*/  LDG.E.64 R14, desc[UR6][R22.64] ;  /* 0x00000006160e7981 */ /* 0x000ea2000c1e1b00 */
[----:B------:R-:W-:-:S03]  /*06b0*/  IMAD.WIDE.U32 R16, R9, 0x8, R22 ;  /* 0x0000000809107825 */ /* 0x000fc600078e0016 */
[----:B--2---:R2:W-:Y:S04]  /*06c0*/  STG.E.64 desc[UR4][R12.64+0x10], R14 ;  /* 0x0000100e0c007986 */ /* 0x0045e8000c101b04 */
[----:B0-----:R-:W3:Y:S01]  /*06d0*/  LDG.E.64 R18, desc[UR6][R16.64] ;  /* 0x0000000610127981 */ /* 0x001ee2000c1e1b00 */
[----:B------:R-:W-:-:S03]  /*06e0*/  IMAD.WIDE.U32 R20, R9, 0x8, R16 ;  /* 0x0000000809147825 */ /* 0x000fc600078e0010 */
[----:B---3--:R0:W-:Y:S04]  /*06f0*/  STG.E.64 desc[UR4][R12.64+0x18], R18 ;  /* 0x000018120c007986 */ /* 0x0081e8000c101b04 */
[----:B-1----:R-:W3:Y:S01]  /*0700*/  LDG.E.64 R26, desc[UR6][R20.64] ;  /* 0x00000006141a7981 */ /* 0x002ee2000c1e1b00 */
[----:B------:R-:W-:-:S03]  /*0710*/  IMAD.WIDE.U32 R22, R9, 0x8, R20 ;  /* 0x0000000809167825 */ /* 0x000fc600078e0014 */
[----:B---3--:R1:W-:Y:S04]  /*0720*/  STG.E.64 desc[UR4][R12.64+0x20], R26 ;  /* 0x0000201a0c007986 */ /* 0x0083e8000c101b04 */
[----:B--2---:R-:W2:Y:S01]  /*0730*/  LDG.E.64 R14, desc[UR6][R22.64] ;  /* 0x00000006160e7981 */ /* 0x004ea2000c1e1b00 */
[----:B------:R-:W-:-:S03]  /*0740*/  IMAD.WIDE.U32 R16, R9, 0x8, R22 ;  /* 0x0000000809107825 */ /* 0x000fc600078e0016 */
[----:B--2---:R1:W-:Y:S04]  /*0750*/  STG.E.64 desc[UR4][R12.64+0x28], R14 ;  /* 0x0000280e0c007986 */ /* 0x0043e8000c101b04 */
[----:B0-----:R-:W2:Y:S01]  /*0760*/  LDG.E.64 R18, desc[UR6][R16.64] ;  /* 0x0000000610127981 */ /* 0x001ea2000c1e1b00 */
[----:B------:R-:W-:-:S03]  /*0770*/  IMAD.WIDE.U32 R20, R9, 0x8, R16 ;  /* 0x0000000809147825 */ /* 0x000fc600078e0010 */
[----:B--2---:R1:W-:Y:S04]  /*0780*/  STG.E.64 desc[UR4][R12.64+0x30], R18 ;  /* 0x000030120c007986 */ /* 0x0043e8000c101b04 */
[----:B------:R-:W2:Y:S01]  /*0790*/  LDG.E.64 R20, desc[UR6][R20.64] ;  /* 0x0000000614147981 */ /* 0x000ea2000c1e1b00 */
[----:B------:R-:W-:-:S03]  /*07a0*/  VIADD R25, R25, 0x8 ;  /* 0x0000000819197836 */ /* 0x000fc60000000000 */
[----:B--2---:R1:W-:Y:S04]  /*07b0*/  STG.E.64 desc[UR4][R12.64+0x38], R20 ;  /* 0x000038140c007986 */ /* 0x0043e8000c101b04 */
.L_x_5:
[----:B------:R-:W-:Y:S05]  /*07c0*/  @!P1 BRA `(.L_x_4) ;  /* 0x0000000000cc9947 */ /* 0x000fea0003800000 */
[----:B-1----:R-:W-:Y:S02]  /*07d0*/  IADD3 R12, PT, PT, R4, -0x1, RZ ;  /* 0xffffffff040c7810 */ /* 0x002fe40007ffe0ff */
        /* <DEDUP_REMOVED lines=10> */
[----:B------:R-:W-:-:S02]  /*0880*/  R2UR UR6, R10 ;  /* 0x000000000a0672ca */ /* 0x000fc400000e0000 */
[----:B------:R-:W-:Y:S02]  /*0890*/  R2UR UR7, R11 ;  /* 0x000000000b0772ca */ /* 0x000fe400000e0000 */
[----:B------:R-:W-:-:S05]  /*08a0*/  IADD3 R15, PT, PT, R8, R25, RZ ;  /* 0x00000019080f7210 */ /* 0x000fca0007ffe0ff */
[----:B0-----:R-:W-:-:S04]  /*08b0*/  IMAD.WIDE R12, R15, 0x8, R12 ;  /* 0x000000080f0c7825 */ /* 0x001fc800078e020c */
[C---:B------:R-:W-:Y:S01]  /*08c0*/  IMAD.WIDE.U32 R14, R9.reuse, 0x8, R20 ;  /* 0x00000008090e7825 */ /* 0x040fe200078e0014 */
[----:B--2---:R0:W-:Y:S04]  /*08d0*/  STG.E.64 desc[UR4][R12.64], R18 ;  /* 0x000000120c007986 */ /* 0x0041e8000c101b04 */
[----:B------:R-:W2:Y:S01]  /*08e0*/  LDG.E.64 R16, desc[UR6][R14.64] ;  /* 0x000000060e107981 */ /* 0x000ea2000c1e1b00 */
[----:B------:R-:W-:-:S03]  /*08f0*/  IMAD.WIDE.U32 R20, R9, 0x8, R14 ;  /* 0x0000000809147825 */ /* 0x000fc600078e000e */
[----:B--2---:R1:W-:Y:S04]  /*0900*/  STG.E.64 desc[UR4][R12.64+0x8], R16 ;  /* 0x000008100c007986 */ /* 0x0043e8000c101b04 */
[----:B------:R-:W2:Y:S01]  /*0910*/  LDG.E.64 R22, desc[UR6][R20.64] ;  /* 0x0000000614167981 */ /* 0x000ea2000c1e1b00 */
[----:B------:R-:W-:-:S03]  /*0920*/  IMAD.WIDE.U32 R26, R9, 0x8, R20 ;  /* 0x00000008091a7825 */ /* 0x000fc600078e0014 */
[----:B--2---:R1:W-:Y:S04]  /*0930*/  STG.E.64 desc[UR4][R12.64+0x10], R22 ;  /* 0x000010160c007986 */ /* 0x0043e8000c101b04 */
[----:B0-----:R-:W2:Y:S01]  /*0940*/  LDG.E.64 R18, desc[UR6][R26.64] ;  /* 0x000000061a127981 */ /* 0x001ea2000c1e1b00 */
[----:B------:R-:W-:-:S03]  /*0950*/  VIADD R25, R25, 0x4 ;  /* 0x0000000419197836 */ /* 0x000fc60000000000 */
[----:B--2---:R1:W-:Y:S04]  /*0960*/  STG.E.64 desc[UR4][R12.64+0x18], R18 ;  /* 0x000018120c007986 */ /* 0x0043e8000c101b04 */
.L_x_6:
[----:B------:R-:W-:Y:S05]  /*0970*/  @!P1 BRA `(.L_x_4) ;  /* 0x0000000000609947 */ /* 0x000fea0003800000 */
[----:B------:R-:W2:Y:S01]  /*0980*/  LDC.64 R14, c[0x0][0x380] ;  /* 0x0000e000ff0e7b82 */ /* 0x000ea20000000a00 */
[----:B0-----:R-:W-:Y:S01]  /*0990*/  R2UR UR4, R10 ;  /* 0x000000000a0472ca */ /* 0x001fe200000e0000 */
[----:B-1----:R-:W-:Y:S01]  /*09a0*/  IMAD R13, R25, R9, R6 ;  /* 0x00000009190d7224 */ /* 0x002fe200078e0206 */
[----:B------:R-:W-:-:S03]  /*09b0*/  R2UR UR5, R11 ;  /* 0x000000000b0572ca */ /* 0x000fc600000e0000 */
[----:B--2---:R-:W-:Y:S02]  /*09c0*/  IMAD.WIDE R14, R13, 0x8, R14 ;  /* 0x000000080d0e7825 */ /* 0x004fe400078e020e */
[----:B------:R-:W0:Y:S08]  /*09d0*/  LDC.64 R12, c[0x0][0x388] ;  /* 0x0000e200ff0c7b82 */ /* 0x000e300000000a00 */
[----:B------:R-:W2:Y:S01]  /*09e0*/  LDG.E.64 R16, desc[UR4][R14.64] ;  /* 0x000000040e107981 */ /* 0x000ea2000c1e1b00 */
[----:B------:R-:W-:-:S02]  /*09f0*/  ISETP.NE.AND P0, PT, R5, 0x1, PT ;  /* 0x000000010500780c */ /* 0x000fc40003f05270 */
[----:B------:R-:W-:-:S05]  /*0a00*/  IADD3 R25, PT, PT, R8, R25, RZ ;  /* 0x0000001908197210 */ /* 0x000fca0007ffe0ff */
[----:B0-----:R-:W-:-:S05]  /*0a10*/  IMAD.WIDE R12, R25, 0x8, R12 ;  /* 0x00000008190c7825 */ /* 0x001fca00078e020c */
[----:B--2---:R3:W-:Y:S01]  /*0a20*/  STG.E.64 desc[UR4][R12.64], R16 ;  /* 0x000000100c007986 */ /* 0x0047e2000c101b04 */
[----:B------:R-:W-:Y:S05]  /*0a30*/  @!P0 BRA `(.L_x_4) ;  /* 0x0000000000308947 */ /* 0x000fea0003800000 */
[----:B------:R-:W-:Y:S01]  /*0a40*/  R2UR UR4, R10 ;  /* 0x000000000a0472ca */ /* 0x000fe200000e0000 */
[----:B---3--:R-:W-:Y:S01]  /*0a50*/  IMAD.WIDE.U32 R16, R9, 0x8, R14 ;  /* 0x0000000809107825 */ /* 0x008fe200078e000e */
[----:B------:R-:W-:-:S13]  /*0a60*/  R2UR UR5, R11 ;  /* 0x000000000b0572ca */ /* 0x000fda00000e0000 */
[----:B------:R-:W2:Y:S01]  /*0a70*/  LDG.E.64 R14, desc[UR4][R16.64] ;  /* 0x00000004100e7981 */ /* 0x000ea2000c1e1b00 */
[----:B------:R-:W-:-:S03]  /*0a80*/  ISETP.NE.AND P0, PT, R5, 0x2, PT ;  /* 0x000000020500780c */ /* 0x000fc60003f05270 */
[----:B--2---:R4:W-:Y:S10]  /*0a90*/  STG.E.64 desc[UR4][R12.64+0x8], R14 ;  /* 0x0000080e0c007986 */ /* 0x0049f4000c101b04 */
[----:B------:R-:W-:Y:S05]  /*0aa0*/  @!P0 BRA `(.L_x_4) ;  /* 0x0000000000148947 */ /* 0x000fea0003800000 */
[----:B------:R-:W-:Y:S01]  /*0ab0*/  R2UR UR4, R10 ;  /* 0x000000000a0472ca */ /* 0x000fe200000e0000 */
[----:B----4-:R-:W-:Y:S01]  /*0ac0*/  IMAD.WIDE.U32 R14, R9, 0x8, R16 ;  /* 0x00000008090e7825 */ /* 0x010fe200078e0010 */
[----:B------:R-:W-:-:S13]  /*0ad0*/  R2UR UR5, R11 ;  /* 0x000000000b0572ca */ /* 0x000fda00000e0000 */
[----:B------:R-:W2:Y:S04]  /*0ae0*/  LDG.E.64 R14, desc[UR4][R14.64] ;  /* 0x000000040e0e7981 */ /* 0x000ea8000c1e1b00 */
[----:B--2---:R0:W-:Y:S02]  /*0af0*/  STG.E.64 desc[UR4][R12.64+0x10], R14 ;  /* 0x0000100e0c007986 */ /* 0x0041e4000c101b04 */
.L_x_4:
[----:B------:R-:W0:Y:S02]  /*0b00*/  LDC R6, c[0x0][0x394] ;  /* 0x0000e500ff067b82 */ /* 0x000e240000000800 */
[C---:B01234-:R-:W-:Y:S01]  /*0b10*/  IMAD R13, R7.reuse, R6, R6 ;  /* 0x00000006070d7224 */ /* 0x05ffe200078e0206 */
[----:B------:R-:W-:-:S04]  /*0b20*/  IADD3 R7, PT, PT, R7, 0x1, RZ ;  /* 0x0000000107077810 */ /* 0x000fc80007ffe0ff */
[----:B------:R-:W-:-:S05]  /*0b30*/  IADD3 R13, PT, PT, R13, R0, RZ ;  /* 0x000000000d0d7210 */ /* 0x000fca0007ffe0ff */
[----:B------:R-:W-:-:S05]  /*0b40*/  IMAD R6, R13, R6, R2 ;  /* 0x000000060d067224 */ /* 0x000fca00078e0202 */
[----:B------:R-:W-:-:S13]  /*0b50*/  ISETP.GE.AND P0, PT, R6, R9, PT ;  /* 0x000000090600720c */ /* 0x000fda0003f06270 */
[----:B------:R-:W-:Y:S05]  /*0b60*/  @!P0 BRA `(.L_x_7) ;  /* 0xfffffff4005c8947 */ /* 0x000fea000383ffff */
.L_x_1:
[----:B------:R-:W-:Y:S05]  /*0b70*/  BSYNC.RECONVERGENT B0 ;  /* 0x0000000000007941 */ /* 0x000fea0003800200 */
.L_x_0:
[----:B------:R-:W-:Y:S06]  /*0b80*/  BAR.SYNC.DEFER_BLOCKING 0x0 ;  /* 0x0000000000007b1d */ /* 0x000fec0000010000 */
[----:B------:R-:W-:Y:S05]  /*0b90*/  EXIT ;  /* 0x000000000000794d */ /* 0x000fea0003800000 */
.L_x_8:
[----:B------:R-:W-:-:S00]  /*0ba0*/  BRA `(.L_x_8) ;  /* 0xfffffffc00fc7947 */ /* 0x000fc0000383ffff */
[----:B------:R-:W-:-:S00]  /*0bb0*/  NOP ;  /* 0x0000000000007918 */ /* 0x000fc00000000000 */
        /* <DEDUP_REMOVED lines=12> */
.L_x_9:


//--------------------- .nv.shared.reserved.0     --------------------------
	.section	.nv.shared.reserved.0,"aw",@nobits
	.weak		__nv_reservedSMEM_offset_0_alias
	.size		__nv_reservedSMEM_offset_0_alias, 0, 64
	.other		__nv_reservedSMEM_offset_0_alias,@"STO_CUDA_RESERVED_SHARED STV_DEFAULT"
__nv_reservedSMEM_offset_0_alias:
	.zero		0
	.zero		64


//--------------------- .nv.constant0._Z12matTransposePdS_ii --------------------------
	.section	.nv.constant0._Z12matTransposePdS_ii,"a",@progbits
	.sectionflags	@""
	.align	4
.nv.constant0._Z12matTransposePdS_ii:
	.zero		920


//--------------------- SYMBOLS --------------------------

	.type		.nv.reservedSmem.offset0,@object
	.size		.nv.reservedSmem.offset0,0x4
